//
// Generated by NVIDIA NVVM Compiler
//
// Compiler Build ID: CL-36424714
// Cuda compilation tools, release 13.0, V13.0.88
// Based on NVVM 20.0.0
//

.version 9.0
.target sm_100
.address_size 64

	// .globl	_Z11simple_testPi

.visible .entry _Z11simple_testPi(
	.param .u64 .ptr .align 1 _Z11simple_testPi_param_0
)
{
	.reg .b32 	%r<2>;
	.reg .b64 	%rd<3>;

	ld.param.u64 	%rd1, [_Z11simple_testPi_param_0];
	cvta.to.global.u64 	%rd2, %rd1;
	mov.b32 	%r1, 42;
	st.global.u32 	[%rd2], %r1;
	ret;

}


// ===== COMPILED SASS (sm_100) =====

	.target	sm_100

	.elftype	@"ET_EXEC"


//--------------------- .note.nv.tkinfo           --------------------------
	.section	.note.nv.tkinfo,"",@"SHT_NOTE"
	.sectionflags	@"SHF_NOTE_NV_TKINFO"
	.tkinfo
        /*0018*/ 	.word	0x00000002
        /*0030*/ 	.string	""
        /*0030*/ 	.string	"ptxas"
        /*0030*/ 	.string	"Cuda compilation tools, release 13.0, V13.0.88"
        /*0030*/ 	.string	"Build cuda_13.0.r13.0/compiler.36424714_0"
        /*0030*/ 	.string	"-arch sm_100 -m 64 "



//--------------------- .note.nv.cuinfo           --------------------------
	.section	.note.nv.cuinfo,"",@"SHT_NOTE"
	.sectionflags	@"SHF_NOTE_NV_CUINFO"
        /*0018*/ 	.short	0x0002
        /*001a*/ 	.short	0x0064
        /*001c*/ 	.short	0x0082
	.zero		2


//--------------------- .nv.info                  --------------------------
	.section	.nv.info,"",@"SHT_CUDA_INFO"
	.align	4


	//----- nvinfo : EIATTR_REGCOUNT
	.align		4
        /*0000*/ 	.byte	0x04, 0x2f
        /*0002*/ 	.short	(.L_1 - .L_0)
	.align		4
.L_0:
        /*0004*/ 	.word	index@(_Z11simple_testPi)
        /*0008*/ 	.word	0x00000008


	//----- nvinfo : EIATTR_FRAME_SIZE
	.align		4
.L_1:
        /*000c*/ 	.byte	0x04, 0x11
        /*000e*/ 	.short	(.L_3 - .L_2)
	.align		4
.L_2:
        /*0010*/ 	.word	index@(_Z11simple_testPi)
        /*0014*/ 	.word	0x00000000


	//----- nvinfo : EIATTR_MIN_STACK_SIZE
	.align		4
.L_3:
        /*0018*/ 	.byte	0x04, 0x12
        /*001a*/ 	.short	(.L_5 - .L_4)
	.align		4
.L_4:
        /*001c*/ 	.word	index@(_Z11simple_testPi)
        /*0020*/ 	.word	0x00000000
.L_5:


//--------------------- .nv.compat                --------------------------
	.section	.nv.compat,"",@"SHT_CUDA_COMPAT_INFO"
	.align	4
        /*0000*/ 	.byte	0x02, 0x09, 0x00, 0x00, 0x02, 0x02, 0x01, 0x00, 0x02, 0x05, 0x05, 0x00, 0x03, 0x07, 0x01, 0x01
        /*0010*/ 	.byte	0x02, 0x03, 0x00, 0x00, 0x02, 0x06, 0x01, 0x00, 0x04, 0x0b, 0x08, 0x00, 0x09, 0x00, 0x00, 0x00
        /*0020*/ 	.byte	0x00, 0x00, 0x00, 0x00


//--------------------- .nv.info._Z11simple_testPi --------------------------
	.section	.nv.info._Z11simple_testPi,"",@"SHT_CUDA_INFO"
	.sectionflags	@""
	.align	4


	//----- nvinfo : EIATTR_CUDA_API_VERSION
	.align		4
        /*0000*/ 	.byte	0x04, 0x37
        /*0002*/ 	.short	(.L_7 - .L_6)
.L_6:
        /*0004*/ 	.word	0x00000082


	//----- nvinfo : EIATTR_KPARAM_INFO
	.align		4
.L_7:
        /*0008*/ 	.byte	0x04, 0x17
        /*000a*/ 	.short	(.L_9 - .L_8)
.L_8:
        /*000c*/ 	.word	0x00000000
        /*0010*/ 	.short	0x0000
        /*0012*/ 	.short	0x0000
        /*0014*/ 	.byte	0x00, 0xf5, 0x21, 0x00


	//----- nvinfo : EIATTR_SPARSE_MMA_MASK
	.align		4
.L_9:
        /*0018*/ 	.byte	0x03, 0x50
        /*001a*/ 	.short	0x0000


	//----- nvinfo : EIATTR_MAXREG_COUNT
	.align		4
        /*001c*/ 	.byte	0x03, 0x1b
        /*001e*/ 	.short	0x00ff


	//----- nvinfo : EIATTR_MERCURY_ISA_VERSION
	.align		4
        /*0020*/ 	.byte	0x03, 0x5f
        /*0022*/ 	.short	0x0101


	//----- nvinfo : EIATTR_VRC_CTA_INIT_COUNT
	.align		4
        /*0024*/ 	.byte	0x02, 0x4a
	.zero		1
	.zero		1


	//----- nvinfo : EIATTR_EXIT_INSTR_OFFSETS
	.align		4
        /*0028*/ 	.byte	0x04, 0x1c
        /*002a*/ 	.short	(.L_11 - .L_10)


	//   ....[0]....
.L_10:
        /*002c*/ 	.word	0x00000050


	//----- nvinfo : EIATTR_CBANK_PARAM_SIZE
	.align		4
.L_11:
        /*0030*/ 	.byte	0x03, 0x19
        /*0032*/ 	.short	0x0008


	//----- nvinfo : EIATTR_PARAM_CBANK
	.align		4
        /*0034*/ 	.byte	0x04, 0x0a
        /*0036*/ 	.short	(.L_13 - .L_12)
	.align		4
.L_12:
        /*0038*/ 	.word	index@(.nv.constant0._Z11simple_testPi)
        /*003c*/ 	.short	0x0380
        /*003e*/ 	.short	0x0008


	//----- nvinfo : EIATTR_SW_WAR
	.align		4
.L_13:
        /*0040*/ 	.byte	0x04, 0x36
        /*0042*/ 	.short	(.L_15 - .L_14)
.L_14:
        /*0044*/ 	.word	0x00000008
.L_15:


//--------------------- .nv.callgraph             --------------------------
	.section	.nv.callgraph,"",@"SHT_CUDA_CALLGRAPH"
	.align	4
	.sectionentsize	8
	.align		4
        /*0000*/ 	.word	0x00000000
	.align		4
        /*0004*/ 	.word	0xffffffff
	.align		4
        /*0008*/ 	.word	0x00000000
	.align		4
        /*000c*/ 	.word	0xfffffffe
	.align		4
        /*0010*/ 	.word	0x00000000
	.align		4
        /*0014*/ 	.word	0xfffffffd
	.align		4
        /*0018*/ 	.word	0x00000000
	.align		4
        /*001c*/ 	.word	0xfffffffc


//--------------------- .text._Z11simple_testPi   --------------------------
	.section	.text._Z11simple_testPi,"ax",@progbits
	.align	128
        .global         _Z11simple_testPi
        .type           _Z11simple_testPi,@function
        .size           _Z11simple_testPi,(.L_x_1 - _Z11simple_testPi)
        .other          _Z11simple_testPi,@"STO_CUDA_ENTRY STV_DEFAULT"
_Z11simple_testPi:
.text._Z11simple_testPi:
[----:B------:R-:W-:Y:S08]  /*0000*/  LDC R1, c[0x0][0x37c] ;  /* 0x0000df00ff017b82 */ /* 0x000ff00000000800 */
[----:B------:R-:W0:Y:S01]  /*0010*/  LDC.64 R2, c[0x0][0x380] ;  /* 0x0000e000ff027b82 */ /* 0x000e220000000a00 */
[----:B------:R-:W0:Y:S01]  /*0020*/  LDCU.64 UR4, c[0x0][0x358] ;  /* 0x00006b00ff0477ac */ /* 0x000e220008000a00 */
[----:B------:R-:W-:-:S05]  /*0030*/  HFMA2 R5, -RZ, RZ, 0, 2.50339508056640625e-06 ;  /* 0x0000002aff057431 */ /* 0x000fca00000001ff */
[----:B0-----:R-:W-:Y:S01]  /*0040*/  STG.E desc[UR4][R2.64], R5 ;  /* 0x0000000502007986 */ /* 0x001fe2000c101904 */
[----:B------:R-:W-:Y:S05]  /*0050*/  EXIT ;  /* 0x000000000000794d */ /* 0x000fea0003800000 */
.L_x_0:
[----:B------:R-:W-:-:S00]  /*0060*/  BRA `(.L_x_0) ;  /* 0xfffffffc00fc7947 */ /* 0x000fc0000383ffff */
[----:B------:R-:W-:-:S00]  /*0070*/  NOP ;  /* 0x0000000000007918 */ /* 0x000fc00000000000 */
        /* <DEDUP_REMOVED lines=8> */
.L_x_1:


//--------------------- .nv.shared.reserved.0     --------------------------
	.section	.nv.shared.reserved.0,"aw",@nobits
	.weak		__nv_reservedSMEM_offset_0_alias
	.size		__nv_reservedSMEM_offset_0_alias, 0, 64
	.other		__nv_reservedSMEM_offset_0_alias,@"STO_CUDA_RESERVED_SHARED STV_DEFAULT"
__nv_reservedSMEM_offset_0_alias:
	.zero		0
	.zero		64


//--------------------- .nv.constant0._Z11simple_testPi --------------------------
	.section	.nv.constant0._Z11simple_testPi,"a",@progbits
	.sectionflags	@""
	.align	4
.nv.constant0._Z11simple_testPi:
	.zero		904


//--------------------- SYMBOLS --------------------------

	.type		.nv.reservedSmem.offset0,@object
	.size		.nv.reservedSmem.offset0,0x4
